//
// Generated by NVIDIA NVVM Compiler
//
// Compiler Build ID: CL-36424714
// Cuda compilation tools, release 13.0, V13.0.88
// Based on NVVM 20.0.0
//

.version 9.0
.target sm_100
.address_size 64

	// .globl	_Z8find_maxPKfPii
// _ZZ8find_maxPKfPiiE3max has been demoted
// _ZZ11compute_sumPKfPfiPiE3sum has been demoted

.visible .entry _Z8find_maxPKfPii(
	.param .u64 .ptr .align 1 _Z8find_maxPKfPii_param_0,
	.param .u64 .ptr .align 1 _Z8find_maxPKfPii_param_1,
	.param .u32 _Z8find_maxPKfPii_param_2
)
{
	.reg .pred 	%p<15>;
	.reg .b32 	%r<36>;
	.reg .b32 	%f<26>;
	.reg .b64 	%rd<7>;
	// demoted variable
	.shared .align 4 .b8 _ZZ8find_maxPKfPiiE3max[32];
	ld.param.u64 	%rd1, [_Z8find_maxPKfPii_param_0];
	ld.param.u64 	%rd2, [_Z8find_maxPKfPii_param_1];
	ld.param.u32 	%r3, [_Z8find_maxPKfPii_param_2];
	mov.u32 	%r4, %ctaid.x;
	mov.u32 	%r5, %ntid.x;
	mov.u32 	%r1, %tid.x;
	mad.lo.s32 	%r2, %r4, %r5, %r1;
	setp.ge.s32 	%p1, %r2, %r3;
	mov.f32 	%f25, 0fFF800000;
	@%p1 bra 	$L__BB0_2;
	cvta.to.global.u64 	%rd3, %rd1;
	mul.wide.s32 	%rd4, %r2, 4;
	add.s64 	%rd5, %rd3, %rd4;
	ld.global.f32 	%f25, [%rd5];
$L__BB0_2:
	mov.b32 	%r6, %f25;
	shfl.sync.down.b32	%r7|%p2, %r6, 16, 31, -1;
	mov.b32 	%f6, %r7;
	max.f32 	%f7, %f25, %f6;
	mov.b32 	%r8, %f7;
	shfl.sync.down.b32	%r9|%p3, %r8, 8, 31, -1;
	mov.b32 	%f8, %r9;
	max.f32 	%f9, %f7, %f8;
	mov.b32 	%r10, %f9;
	shfl.sync.down.b32	%r11|%p4, %r10, 4, 31, -1;
	mov.b32 	%f10, %r11;
	max.f32 	%f11, %f9, %f10;
	mov.b32 	%r12, %f11;
	shfl.sync.down.b32	%r13|%p5, %r12, 2, 31, -1;
	mov.b32 	%f12, %r13;
	max.f32 	%f13, %f11, %f12;
	mov.b32 	%r14, %f13;
	shfl.sync.down.b32	%r15|%p6, %r14, 1, 31, -1;
	mov.b32 	%f14, %r15;
	max.f32 	%f3, %f13, %f14;
	and.b32  	%r16, %r1, 31;
	setp.ne.s32 	%p7, %r16, 0;
	@%p7 bra 	$L__BB0_4;
	shr.u32 	%r17, %r1, 3;
	and.b32  	%r18, %r17, 124;
	mov.u32 	%r19, _ZZ8find_maxPKfPiiE3max;
	add.s32 	%r20, %r19, %r18;
	st.shared.f32 	[%r20], %f3;
$L__BB0_4:
	bar.sync 	0;
	setp.gt.u32 	%p8, %r1, 7;
	@%p8 bra 	$L__BB0_7;
	shl.b32 	%r21, %r1, 2;
	mov.u32 	%r22, _ZZ8find_maxPKfPiiE3max;
	add.s32 	%r23, %r22, %r21;
	ld.shared.f32 	%f15, [%r23];
	mov.b32 	%r24, %f15;
	shfl.sync.down.b32	%r25|%p9, %r24, 16, 31, -1;
	mov.b32 	%f16, %r25;
	max.f32 	%f17, %f15, %f16;
	mov.b32 	%r26, %f17;
	shfl.sync.down.b32	%r27|%p10, %r26, 8, 31, -1;
	mov.b32 	%f18, %r27;
	max.f32 	%f19, %f17, %f18;
	mov.b32 	%r28, %f19;
	shfl.sync.down.b32	%r29|%p11, %r28, 4, 31, -1;
	mov.b32 	%f20, %r29;
	max.f32 	%f21, %f19, %f20;
	mov.b32 	%r30, %f21;
	shfl.sync.down.b32	%r31|%p12, %r30, 2, 31, -1;
	mov.b32 	%f22, %r31;
	max.f32 	%f23, %f21, %f22;
	mov.b32 	%r32, %f23;
	shfl.sync.down.b32	%r33|%p13, %r32, 1, 31, -1;
	mov.b32 	%f24, %r33;
	max.f32 	%f4, %f23, %f24;
	setp.ne.s32 	%p14, %r1, 0;
	@%p14 bra 	$L__BB0_7;
	mov.b32 	%r34, %f4;
	cvta.to.global.u64 	%rd6, %rd2;
	atom.global.max.s32 	%r35, [%rd6], %r34;
$L__BB0_7:
	ret;

}
	// .globl	_Z11compute_sumPKfPfiPi
.visible .entry _Z11compute_sumPKfPfiPi(
	.param .u64 .ptr .align 1 _Z11compute_sumPKfPfiPi_param_0,
	.param .u64 .ptr .align 1 _Z11compute_sumPKfPfiPi_param_1,
	.param .u32 _Z11compute_sumPKfPfiPi_param_2,
	.param .u64 .ptr .align 1 _Z11compute_sumPKfPfiPi_param_3
)
{
	.reg .pred 	%p<15>;
	.reg .b32 	%r<36>;
	.reg .b32 	%f<41>;
	.reg .b64 	%rd<9>;
	// demoted variable
	.shared .align 4 .b8 _ZZ11compute_sumPKfPfiPiE3sum[32];
	ld.param.u64 	%rd1, [_Z11compute_sumPKfPfiPi_param_0];
	ld.param.u64 	%rd2, [_Z11compute_sumPKfPfiPi_param_1];
	ld.param.u32 	%r3, [_Z11compute_sumPKfPfiPi_param_2];
	ld.param.u64 	%rd3, [_Z11compute_sumPKfPfiPi_param_3];
	mov.u32 	%r4, %ctaid.x;
	mov.u32 	%r5, %ntid.x;
	mov.u32 	%r1, %tid.x;
	mad.lo.s32 	%r2, %r4, %r5, %r1;
	setp.ge.s32 	%p1, %r2, %r3;
	mov.f32 	%f40, 0f00000000;
	@%p1 bra 	$L__BB1_2;
	cvta.to.global.u64 	%rd4, %rd1;
	cvta.to.global.u64 	%rd5, %rd3;
	mul.wide.s32 	%rd6, %r2, 4;
	add.s64 	%rd7, %rd4, %rd6;
	ld.global.f32 	%f6, [%rd7];
	ld.global.f32 	%f7, [%rd5];
	sub.f32 	%f8, %f6, %f7;
	fma.rn.f32 	%f9, %f8, 0f3BBB989D, 0f3F000000;
	cvt.sat.f32.f32 	%f10, %f9;
	mov.f32 	%f11, 0f4B400001;
	mov.f32 	%f12, 0f437C0000;
	fma.rm.f32 	%f13, %f10, %f12, %f11;
	add.f32 	%f14, %f13, 0fCB40007F;
	neg.f32 	%f15, %f14;
	fma.rn.f32 	%f16, %f8, 0f3FB8AA3B, %f15;
	fma.rn.f32 	%f17, %f8, 0f32A57060, %f16;
	mov.b32 	%r6, %f13;
	shl.b32 	%r7, %r6, 23;
	mov.b32 	%f18, %r7;
	ex2.approx.ftz.f32 	%f19, %f17;
	mul.f32 	%f40, %f19, %f18;
$L__BB1_2:
	mov.b32 	%r8, %f40;
	shfl.sync.down.b32	%r9|%p2, %r8, 16, 31, -1;
	mov.b32 	%f20, %r9;
	add.f32 	%f21, %f40, %f20;
	mov.b32 	%r10, %f21;
	shfl.sync.down.b32	%r11|%p3, %r10, 8, 31, -1;
	mov.b32 	%f22, %r11;
	add.f32 	%f23, %f21, %f22;
	mov.b32 	%r12, %f23;
	shfl.sync.down.b32	%r13|%p4, %r12, 4, 31, -1;
	mov.b32 	%f24, %r13;
	add.f32 	%f25, %f23, %f24;
	mov.b32 	%r14, %f25;
	shfl.sync.down.b32	%r15|%p5, %r14, 2, 31, -1;
	mov.b32 	%f26, %r15;
	add.f32 	%f27, %f25, %f26;
	mov.b32 	%r16, %f27;
	shfl.sync.down.b32	%r17|%p6, %r16, 1, 31, -1;
	mov.b32 	%f28, %r17;
	add.f32 	%f3, %f27, %f28;
	and.b32  	%r18, %r1, 31;
	setp.ne.s32 	%p7, %r18, 0;
	@%p7 bra 	$L__BB1_4;
	shr.u32 	%r19, %r1, 3;
	and.b32  	%r20, %r19, 124;
	mov.u32 	%r21, _ZZ11compute_sumPKfPfiPiE3sum;
	add.s32 	%r22, %r21, %r20;
	st.shared.f32 	[%r22], %f3;
$L__BB1_4:
	bar.sync 	0;
	setp.gt.u32 	%p8, %r1, 7;
	@%p8 bra 	$L__BB1_7;
	shl.b32 	%r23, %r1, 2;
	mov.u32 	%r24, _ZZ11compute_sumPKfPfiPiE3sum;
	add.s32 	%r25, %r24, %r23;
	ld.shared.f32 	%f29, [%r25];
	mov.b32 	%r26, %f29;
	shfl.sync.down.b32	%r27|%p9, %r26, 16, 31, -1;
	mov.b32 	%f30, %r27;
	add.f32 	%f31, %f29, %f30;
	mov.b32 	%r28, %f31;
	shfl.sync.down.b32	%r29|%p10, %r28, 8, 31, -1;
	mov.b32 	%f32, %r29;
	add.f32 	%f33, %f31, %f32;
	mov.b32 	%r30, %f33;
	shfl.sync.down.b32	%r31|%p11, %r30, 4, 31, -1;
	mov.b32 	%f34, %r31;
	add.f32 	%f35, %f33, %f34;
	mov.b32 	%r32, %f35;
	shfl.sync.down.b32	%r33|%p12, %r32, 2, 31, -1;
	mov.b32 	%f36, %r33;
	add.f32 	%f37, %f35, %f36;
	mov.b32 	%r34, %f37;
	shfl.sync.down.b32	%r35|%p13, %r34, 1, 31, -1;
	mov.b32 	%f38, %r35;
	add.f32 	%f4, %f37, %f38;
	setp.ne.s32 	%p14, %r1, 0;
	@%p14 bra 	$L__BB1_7;
	cvta.to.global.u64 	%rd8, %rd2;
	atom.global.add.f32 	%f39, [%rd8], %f4;
$L__BB1_7:
	ret;

}
	// .globl	_Z14softmax_kernelPKfPfiPiS1_
.visible .entry _Z14softmax_kernelPKfPfiPiS1_(
	.param .u64 .ptr .align 1 _Z14softmax_kernelPKfPfiPiS1__param_0,
	.param .u64 .ptr .align 1 _Z14softmax_kernelPKfPfiPiS1__param_1,
	.param .u32 _Z14softmax_kernelPKfPfiPiS1__param_2,
	.param .u64 .ptr .align 1 _Z14softmax_kernelPKfPfiPiS1__param_3,
	.param .u64 .ptr .align 1 _Z14softmax_kernelPKfPfiPiS1__param_4
)
{
	.reg .pred 	%p<2>;
	.reg .b32 	%r<8>;
	.reg .b32 	%f<18>;
	.reg .b64 	%rd<12>;

	ld.param.u64 	%rd1, [_Z14softmax_kernelPKfPfiPiS1__param_0];
	ld.param.u64 	%rd2, [_Z14softmax_kernelPKfPfiPiS1__param_1];
	ld.param.u32 	%r2, [_Z14softmax_kernelPKfPfiPiS1__param_2];
	ld.param.u64 	%rd3, [_Z14softmax_kernelPKfPfiPiS1__param_3];
	ld.param.u64 	%rd4, [_Z14softmax_kernelPKfPfiPiS1__param_4];
	mov.u32 	%r3, %ctaid.x;
	mov.u32 	%r4, %ntid.x;
	mov.u32 	%r5, %tid.x;
	mad.lo.s32 	%r1, %r3, %r4, %r5;
	setp.ge.s32 	%p1, %r1, %r2;
	@%p1 bra 	$L__BB2_2;
	cvta.to.global.u64 	%rd5, %rd1;
	cvta.to.global.u64 	%rd6, %rd3;
	cvta.to.global.u64 	%rd7, %rd4;
	cvta.to.global.u64 	%rd8, %rd2;
	mul.wide.s32 	%rd9, %r1, 4;
	add.s64 	%rd10, %rd5, %rd9;
	ld.global.f32 	%f1, [%rd10];
	ld.global.f32 	%f2, [%rd6];
	sub.f32 	%f3, %f1, %f2;
	fma.rn.f32 	%f4, %f3, 0f3BBB989D, 0f3F000000;
	cvt.sat.f32.f32 	%f5, %f4;
	mov.f32 	%f6, 0f4B400001;
	mov.f32 	%f7, 0f437C0000;
	fma.rm.f32 	%f8, %f5, %f7, %f6;
	add.f32 	%f9, %f8, 0fCB40007F;
	neg.f32 	%f10, %f9;
	fma.rn.f32 	%f11, %f3, 0f3FB8AA3B, %f10;
	fma.rn.f32 	%f12, %f3, 0f32A57060, %f11;
	mov.b32 	%r6, %f8;
	shl.b32 	%r7, %r6, 23;
	mov.b32 	%f13, %r7;
	ex2.approx.ftz.f32 	%f14, %f12;
	mul.f32 	%f15, %f14, %f13;
	ld.global.f32 	%f16, [%rd7];
	div.rn.f32 	%f17, %f15, %f16;
	add.s64 	%rd11, %rd8, %rd9;
	st.global.f32 	[%rd11], %f17;
$L__BB2_2:
	ret;

}


// ===== COMPILED SASS (sm_100) =====

	.target	sm_100

	.elftype	@"ET_EXEC"


//--------------------- .note.nv.tkinfo           --------------------------
	.section	.note.nv.tkinfo,"",@"SHT_NOTE"
	.sectionflags	@"SHF_NOTE_NV_TKINFO"
	.tkinfo
        /*0018*/ 	.word	0x00000002
        /*0030*/ 	.string	""
        /*0030*/ 	.string	"ptxas"
        /*0030*/ 	.string	"Cuda compilation tools, release 13.0, V13.0.88"
        /*0030*/ 	.string	"Build cuda_13.0.r13.0/compiler.36424714_0"
        /*0030*/ 	.string	"-arch sm_100 -m 64 "



//--------------------- .note.nv.cuinfo           --------------------------
	.section	.note.nv.cuinfo,"",@"SHT_NOTE"
	.sectionflags	@"SHF_NOTE_NV_CUINFO"
        /*0018*/ 	.short	0x0002
        /*001a*/ 	.short	0x0064
        /*001c*/ 	.short	0x0082
	.zero		2


//--------------------- .nv.info                  --------------------------
	.section	.nv.info,"",@"SHT_CUDA_INFO"
	.align	4


	//----- nvinfo : EIATTR_REGCOUNT
	.align		4
        /*0000*/ 	.byte	0x04, 0x2f
        /*0002*/ 	.short	(.L_1 - .L_0)
	.align		4
.L_0:
        /*0004*/ 	.word	index@(_Z8find_maxPKfPii)
        /*0008*/ 	.word	0x0000000c


	//----- nvinfo : EIATTR_FRAME_SIZE
	.align		4
.L_1:
        /*000c*/ 	.byte	0x04, 0x11
        /*000e*/ 	.short	(.L_3 - .L_2)
	.align		4
.L_2:
        /*0010*/ 	.word	index@(_Z8find_maxPKfPii)
        /*0014*/ 	.word	0x00000000


	//----- nvinfo : EIATTR_REGCOUNT
	.align		4
.L_3:
        /*0018*/ 	.byte	0x04, 0x2f
        /*001a*/ 	.short	(.L_5 - .L_4)
	.align		4
.L_4:
        /*001c*/ 	.word	index@(_Z11compute_sumPKfPfiPi)
        /*0020*/ 	.word	0x0000000c


	//----- nvinfo : EIATTR_FRAME_SIZE
	.align		4
.L_5:
        /*0024*/ 	.byte	0x04, 0x11
        /*0026*/ 	.short	(.L_7 - .L_6)
	.align		4
.L_6:
        /*0028*/ 	.word	index@(_Z11compute_sumPKfPfiPi)
        /*002c*/ 	.word	0x00000000


	//----- nvinfo : EIATTR_REGCOUNT
	.align		4
.L_7:
        /*0030*/ 	.byte	0x04, 0x2f
        /*0032*/ 	.short	(.L_9 - .L_8)
	.align		4
.L_8:
        /*0034*/ 	.word	index@(_Z14softmax_kernelPKfPfiPiS1_)
        /*0038*/ 	.word	0x00000010


	//----- nvinfo : EIATTR_FRAME_SIZE
	.align		4
.L_9:
        /*003c*/ 	.byte	0x04, 0x11
        /*003e*/ 	.short	(.L_11 - .L_10)
	.align		4
.L_10:
        /*0040*/ 	.word	index@($__internal_0_$__cuda_sm3x_div_rn_noftz_f32_slowpath)
        /*0044*/ 	.word	0x00000000


	//----- nvinfo : EIATTR_FRAME_SIZE
	.align		4
.L_11:
        /*0048*/ 	.byte	0x04, 0x11
        /*004a*/ 	.short	(.L_13 - .L_12)
	.align		4
.L_12:
        /*004c*/ 	.word	index@(_Z14softmax_kernelPKfPfiPiS1_)
        /*0050*/ 	.word	0x00000000


	//----- nvinfo : EIATTR_MIN_STACK_SIZE
	.align		4
.L_13:
        /*0054*/ 	.byte	0x04, 0x12
        /*0056*/ 	.short	(.L_15 - .L_14)
	.align		4
.L_14:
        /*0058*/ 	.word	index@(_Z14softmax_kernelPKfPfiPiS1_)
        /*005c*/ 	.word	0x00000000


	//----- nvinfo : EIATTR_MIN_STACK_SIZE
	.align		4
.L_15:
        /*0060*/ 	.byte	0x04, 0x12
        /*0062*/ 	.short	(.L_17 - .L_16)
	.align		4
.L_16:
        /*0064*/ 	.word	index@(_Z11compute_sumPKfPfiPi)
        /*0068*/ 	.word	0x00000000


	//----- nvinfo : EIATTR_MIN_STACK_SIZE
	.align		4
.L_17:
        /*006c*/ 	.byte	0x04, 0x12
        /*006e*/ 	.short	(.L_19 - .L_18)
	.align		4
.L_18:
        /*0070*/ 	.word	index@(_Z8find_maxPKfPii)
        /*0074*/ 	.word	0x00000000
.L_19:


//--------------------- .nv.compat                --------------------------
	.section	.nv.compat,"",@"SHT_CUDA_COMPAT_INFO"
	.align	4
        /*0000*/ 	.byte	0x02, 0x09, 0x00, 0x00, 0x02, 0x02, 0x01, 0x00, 0x02, 0x05, 0x05, 0x00, 0x03, 0x07, 0x01, 0x01
        /*0010*/ 	.byte	0x02, 0x03, 0x00, 0x00, 0x02, 0x06, 0x01, 0x00, 0x04, 0x0b, 0x08, 0x00, 0x01, 0x00, 0x00, 0x00
        /*0020*/ 	.byte	0x00, 0x00, 0x00, 0x00


//--------------------- .nv.info._Z14softmax_kernelPKfPfiPiS1_ --------------------------
	.section	.nv.info._Z14softmax_kernelPKfPfiPiS1_,"",@"SHT_CUDA_INFO"
	.sectionflags	@""
	.align	4


	//----- nvinfo : EIATTR_CUDA_API_VERSION
	.align		4
        /*0000*/ 	.byte	0x04, 0x37
        /*0002*/ 	.short	(.L_21 - .L_20)
.L_20:
        /*0004*/ 	.word	0x00000082


	//----- nvinfo : EIATTR_KPARAM_INFO
	.align		4
.L_21:
        /*0008*/ 	.byte	0x04, 0x17
        /*000a*/ 	.short	(.L_23 - .L_22)
.L_22:
        /*000c*/ 	.word	0x00000000
        /*0010*/ 	.short	0x0004
        /*0012*/ 	.short	0x0020
        /*0014*/ 	.byte	0x00, 0xf5, 0x21, 0x00


	//----- nvinfo : EIATTR_KPARAM_INFO
	.align		4
.L_23:
        /*0018*/ 	.byte	0x04, 0x17
        /*001a*/ 	.short	(.L_25 - .L_24)
.L_24:
        /*001c*/ 	.word	0x00000000
        /*0020*/ 	.short	0x0003
        /*0022*/ 	.short	0x0018
        /*0024*/ 	.byte	0x00, 0xf5, 0x21, 0x00


	//----- nvinfo : EIATTR_KPARAM_INFO
	.align		4
.L_25:
        /*0028*/ 	.byte	0x04, 0x17
        /*002a*/ 	.short	(.L_27 - .L_26)
.L_26:
        /*002c*/ 	.word	0x00000000
        /*0030*/ 	.short	0x0002
        /*0032*/ 	.short	0x0010
        /*0034*/ 	.byte	0x00, 0xf0, 0x11, 0x00


	//----- nvinfo : EIATTR_KPARAM_INFO
	.align		4
.L_27:
        /*0038*/ 	.byte	0x04, 0x17
        /*003a*/ 	.short	(.L_29 - .L_28)
.L_28:
        /*003c*/ 	.word	0x00000000
        /*0040*/ 	.short	0x0001
        /*0042*/ 	.short	0x0008
        /*0044*/ 	.byte	0x00, 0xf5, 0x21, 0x00


	//----- nvinfo : EIATTR_KPARAM_INFO
	.align		4
.L_29:
        /*0048*/ 	.byte	0x04, 0x17
        /*004a*/ 	.short	(.L_31 - .L_30)
.L_30:
        /*004c*/ 	.word	0x00000000
        /*0050*/ 	.short	0x0000
        /*0052*/ 	.short	0x0000
        /*0054*/ 	.byte	0x00, 0xf5, 0x21, 0x00


	//----- nvinfo : EIATTR_SPARSE_MMA_MASK
	.align		4
.L_31:
        /*0058*/ 	.byte	0x03, 0x50
        /*005a*/ 	.short	0x0000


	//----- nvinfo : EIATTR_MAXREG_COUNT
	.align		4
        /*005c*/ 	.byte	0x03, 0x1b
        /*005e*/ 	.short	0x00ff


	//----- nvinfo : EIATTR_MERCURY_ISA_VERSION
	.align		4
        /*0060*/ 	.byte	0x03, 0x5f
        /*0062*/ 	.short	0x0101


	//----- nvinfo : EIATTR_VRC_CTA_INIT_COUNT
	.align		4
        /*0064*/ 	.byte	0x02, 0x4a
	.zero		1
	.zero		1


	//----- nvinfo : EIATTR_EXIT_INSTR_OFFSETS
	.align		4
        /*0068*/ 	.byte	0x04, 0x1c
        /*006a*/ 	.short	(.L_33 - .L_32)


	//   ....[0]....
.L_32:
        /*006c*/ 	.word	0x00000070


	//   ....[1]....
        /*0070*/ 	.word	0x000002b0


	//----- nvinfo : EIATTR_CRS_STACK_SIZE
	.align		4
.L_33:
        /*0074*/ 	.byte	0x04, 0x1e
        /*0076*/ 	.short	(.L_35 - .L_34)
.L_34:
        /*0078*/ 	.word	0x00000000


	//----- nvinfo : EIATTR_CBANK_PARAM_SIZE
	.align		4
.L_35:
        /*007c*/ 	.byte	0x03, 0x19
        /*007e*/ 	.short	0x0028


	//----- nvinfo : EIATTR_PARAM_CBANK
	.align		4
        /*0080*/ 	.byte	0x04, 0x0a
        /*0082*/ 	.short	(.L_37 - .L_36)
	.align		4
.L_36:
        /*0084*/ 	.word	index@(.nv.constant0._Z14softmax_kernelPKfPfiPiS1_)
        /*0088*/ 	.short	0x0380
        /*008a*/ 	.short	0x0028


	//----- nvinfo : EIATTR_SW_WAR
	.align		4
.L_37:
        /*008c*/ 	.byte	0x04, 0x36
        /*008e*/ 	.short	(.L_39 - .L_38)
.L_38:
        /*0090*/ 	.word	0x00000008
.L_39:


//--------------------- .nv.info._Z11compute_sumPKfPfiPi --------------------------
	.section	.nv.info._Z11compute_sumPKfPfiPi,"",@"SHT_CUDA_INFO"
	.sectionflags	@""
	.align	4


	//----- nvinfo : EIATTR_CUDA_API_VERSION
	.align		4
        /*0000*/ 	.byte	0x04, 0x37
        /*0002*/ 	.short	(.L_41 - .L_40)
.L_40:
        /*0004*/ 	.word	0x00000082


	//----- nvinfo : EIATTR_KPARAM_INFO
	.align		4
.L_41:
        /*0008*/ 	.byte	0x04, 0x17
        /*000a*/ 	.short	(.L_43 - .L_42)
.L_42:
        /*000c*/ 	.word	0x00000000
        /*0010*/ 	.short	0x0003
        /*0012*/ 	.short	0x0018
        /*0014*/ 	.byte	0x00, 0xf5, 0x21, 0x00


	//----- nvinfo : EIATTR_KPARAM_INFO
	.align		4
.L_43:
        /*0018*/ 	.byte	0x04, 0x17
        /*001a*/ 	.short	(.L_45 - .L_44)
.L_44:
        /*001c*/ 	.word	0x00000000
        /*0020*/ 	.short	0x0002
        /*0022*/ 	.short	0x0010
        /*0024*/ 	.byte	0x00, 0xf0, 0x11, 0x00


	//----- nvinfo : EIATTR_KPARAM_INFO
	.align		4
.L_45:
        /*0028*/ 	.byte	0x04, 0x17
        /*002a*/ 	.short	(.L_47 - .L_46)
.L_46:
        /*002c*/ 	.word	0x00000000
        /*0030*/ 	.short	0x0001
        /*0032*/ 	.short	0x0008
        /*0034*/ 	.byte	0x00, 0xf5, 0x21, 0x00


	//----- nvinfo : EIATTR_KPARAM_INFO
	.align		4
.L_47:
        /*0038*/ 	.byte	0x04, 0x17
        /*003a*/ 	.short	(.L_49 - .L_48)
.L_48:
        /*003c*/ 	.word	0x00000000
        /*0040*/ 	.short	0x0000
        /*0042*/ 	.short	0x0000
        /*0044*/ 	.byte	0x00, 0xf5, 0x21, 0x00


	//----- nvinfo : EIATTR_SPARSE_MMA_MASK
	.align		4
.L_49:
        /*0048*/ 	.byte	0x03, 0x50
        /*004a*/ 	.short	0x0000


	//----- nvinfo : EIATTR_MAXREG_COUNT
	.align		4
        /*004c*/ 	.byte	0x03, 0x1b
        /*004e*/ 	.short	0x00ff


	//----- nvinfo : EIATTR_NUM_BARRIERS
	.align		4
        /*0050*/ 	.byte	0x02, 0x4c
        /*0052*/ 	.byte	0x01
	.zero		1


	//----- nvinfo : EIATTR_MERCURY_ISA_VERSION
	.align		4
        /*0054*/ 	.byte	0x03, 0x5f
        /*0056*/ 	.short	0x0101


	//----- nvinfo : EIATTR_COOP_GROUP_MASK_REGIDS
	.align		4
        /*0058*/ 	.byte	0x04, 0x29
        /*005a*/ 	.short	(.L_51 - .L_50)


	//   ....[0]....
.L_50:
        /*005c*/ 	.word	0xffffffff


	//   ....[1]....
        /*0060*/ 	.word	0xffffffff


	//   ....[2]....
        /*0064*/ 	.word	0xffffffff


	//   ....[3]....
        /*0068*/ 	.word	0xffffffff


	//   ....[4]....
        /*006c*/ 	.word	0xffffffff


	//   ....[5]....
        /*0070*/ 	.word	0xffffffff


	//   ....[6]....
        /*0074*/ 	.word	0xffffffff


	//   ....[7]....
        /*0078*/ 	.word	0xffffffff


	//   ....[8]....
        /*007c*/ 	.word	0xffffffff


	//   ....[9]....
        /*0080*/ 	.word	0xffffffff


	//----- nvinfo : EIATTR_COOP_GROUP_INSTR_OFFSETS
	.align		4
.L_51:
        /*0084*/ 	.byte	0x04, 0x28
        /*0086*/ 	.short	(.L_53 - .L_52)


	//   ....[0]....
.L_52:
        /*0088*/ 	.word	0x000001a0


	//   ....[1]....
        /*008c*/ 	.word	0x000001c0


	//   ....[2]....
        /*0090*/ 	.word	0x000001e0


	//   ....[3]....
        /*0094*/ 	.word	0x00000210


	//   ....[4]....
        /*0098*/ 	.word	0x00000240


	//   ....[5]....
        /*009c*/ 	.word	0x00000340


	//   ....[6]....
        /*00a0*/ 	.word	0x00000360


	//   ....[7]....
        /*00a4*/ 	.word	0x00000380


	//   ....[8]....
        /*00a8*/ 	.word	0x000003a0


	//   ....[9]....
        /*00ac*/ 	.word	0x000003c0


	//----- nvinfo : EIATTR_VRC_CTA_INIT_COUNT
	.align		4
.L_53:
        /*00b0*/ 	.byte	0x02, 0x4a
	.zero		1
	.zero		1


	//----- nvinfo : EIATTR_EXIT_INSTR_OFFSETS
	.align		4
        /*00b4*/ 	.byte	0x04, 0x1c
        /*00b6*/ 	.short	(.L_55 - .L_54)


	//   ....[0]....
.L_54:
        /*00b8*/ 	.word	0x000002d0


	//   ....[1]....
        /*00bc*/ 	.word	0x000003d0


	//   ....[2]....
        /*00c0*/ 	.word	0x00000410


	//----- nvinfo : EIATTR_CBANK_PARAM_SIZE
	.align		4
.L_55:
        /*00c4*/ 	.byte	0x03, 0x19
        /*00c6*/ 	.short	0x0020


	//----- nvinfo : EIATTR_PARAM_CBANK
	.align		4
        /*00c8*/ 	.byte	0x04, 0x0a
        /*00ca*/ 	.short	(.L_57 - .L_56)
	.align		4
.L_56:
        /*00cc*/ 	.word	index@(.nv.constant0._Z11compute_sumPKfPfiPi)
        /*00d0*/ 	.short	0x0380
        /*00d2*/ 	.short	0x0020


	//----- nvinfo : EIATTR_SW_WAR
	.align		4
.L_57:
        /*00d4*/ 	.byte	0x04, 0x36
        /*00d6*/ 	.short	(.L_59 - .L_58)
.L_58:
        /*00d8*/ 	.word	0x00000008
.L_59:


//--------------------- .nv.info._Z8find_maxPKfPii --------------------------
	.section	.nv.info._Z8find_maxPKfPii,"",@"SHT_CUDA_INFO"
	.sectionflags	@""
	.align	4


	//----- nvinfo : EIATTR_CUDA_API_VERSION
	.align		4
        /*0000*/ 	.byte	0x04, 0x37
        /*0002*/ 	.short	(.L_61 - .L_60)
.L_60:
        /*0004*/ 	.word	0x00000082


	//----- nvinfo : EIATTR_KPARAM_INFO
	.align		4
.L_61:
        /*0008*/ 	.byte	0x04, 0x17
        /*000a*/ 	.short	(.L_63 - .L_62)
.L_62:
        /*000c*/ 	.word	0x00000000
        /*0010*/ 	.short	0x0002
        /*0012*/ 	.short	0x0010
        /*0014*/ 	.byte	0x00, 0xf0, 0x11, 0x00


	//----- nvinfo : EIATTR_KPARAM_INFO
	.align		4
.L_63:
        /*0018*/ 	.byte	0x04, 0x17
        /*001a*/ 	.short	(.L_65 - .L_64)
.L_64:
        /*001c*/ 	.word	0x00000000
        /*0020*/ 	.short	0x0001
        /*0022*/ 	.short	0x0008
        /*0024*/ 	.byte	0x00, 0xf5, 0x21, 0x00


	//----- nvinfo : EIATTR_KPARAM_INFO
	.align		4
.L_65:
        /*0028*/ 	.byte	0x04, 0x17
        /*002a*/ 	.short	(.L_67 - .L_66)
.L_66:
        /*002c*/ 	.word	0x00000000
        /*0030*/ 	.short	0x0000
        /*0032*/ 	.short	0x0000
        /*0034*/ 	.byte	0x00, 0xf5, 0x21, 0x00


	//----- nvinfo : EIATTR_SPARSE_MMA_MASK
	.align		4
.L_67:
        /*0038*/ 	.byte	0x03, 0x50
        /*003a*/ 	.short	0x0000


	//----- nvinfo : EIATTR_MAXREG_COUNT
	.align		4
        /*003c*/ 	.byte	0x03, 0x1b
        /*003e*/ 	.short	0x00ff


	//----- nvinfo : EIATTR_NUM_BARRIERS
	.align		4
        /*0040*/ 	.byte	0x02, 0x4c
        /*0042*/ 	.byte	0x01
	.zero		1


	//----- nvinfo : EIATTR_MERCURY_ISA_VERSION
	.align		4
        /*0044*/ 	.byte	0x03, 0x5f
        /*0046*/ 	.short	0x0101


	//----- nvinfo : EIATTR_COOP_GROUP_MASK_REGIDS
	.align		4
        /*0048*/ 	.byte	0x04, 0x29
        /*004a*/ 	.short	(.L_69 - .L_68)


	//   ....[0]....
.L_68:
        /*004c*/ 	.word	0xffffffff


	//   ....[1]....
        /*0050*/ 	.word	0xffffffff


	//   ....[2]....
        /*0054*/ 	.word	0xffffffff


	//   ....[3]....
        /*0058*/ 	.word	0xffffffff


	//   ....[4]....
        /*005c*/ 	.word	0xffffffff


	//   ....[5]....
        /*0060*/ 	.word	0xffffffff


	//   ....[6]....
        /*0064*/ 	.word	0xffffffff


	//   ....[7]....
        /*0068*/ 	.word	0xffffffff


	//   ....[8]....
        /*006c*/ 	.word	0xffffffff


	//   ....[9]....
        /*0070*/ 	.word	0xffffffff


	//----- nvinfo : EIATTR_COOP_GROUP_INSTR_OFFSETS
	.align		4
.L_69:
        /*0074*/ 	.byte	0x04, 0x28
        /*0076*/ 	.short	(.L_71 - .L_70)


	//   ....[0]....
.L_70:
        /*0078*/ 	.word	0x00000110


	//   ....[1]....
        /*007c*/ 	.word	0x00000140


	//   ....[2]....
        /*0080*/ 	.word	0x00000170


	//   ....[3]....
        /*0084*/ 	.word	0x000001a0


	//   ....[4]....
        /*0088*/ 	.word	0x000001c0


	//   ....[5]....
        /*008c*/ 	.word	0x00000270


	//   ....[6]....
        /*0090*/ 	.word	0x00000290


	//   ....[7]....
        /*0094*/ 	.word	0x000002b0


	//   ....[8]....
        /*0098*/ 	.word	0x000002d0


	//   ....[9]....
        /*009c*/ 	.word	0x000002f0


	//----- nvinfo : EIATTR_VRC_CTA_INIT_COUNT
	.align		4
.L_71:
        /*00a0*/ 	.byte	0x02, 0x4a
	.zero		1
	.zero		1


	//----- nvinfo : EIATTR_EXIT_INSTR_OFFSETS
	.align		4
        /*00a4*/ 	.byte	0x04, 0x1c
        /*00a6*/ 	.short	(.L_73 - .L_72)


	//   ....[0]....
.L_72:
        /*00a8*/ 	.word	0x00000200


	//   ....[1]....
        /*00ac*/ 	.word	0x00000300


	//   ....[2]....
        /*00b0*/ 	.word	0x00000340


	//----- nvinfo : EIATTR_CBANK_PARAM_SIZE
	.align		4
.L_73:
        /*00b4*/ 	.byte	0x03, 0x19
        /*00b6*/ 	.short	0x0014


	//----- nvinfo : EIATTR_PARAM_CBANK
	.align		4
        /*00b8*/ 	.byte	0x04, 0x0a
        /*00ba*/ 	.short	(.L_75 - .L_74)
	.align		4
.L_74:
        /*00bc*/ 	.word	index@(.nv.constant0._Z8find_maxPKfPii)
        /*00c0*/ 	.short	0x0380
        /*00c2*/ 	.short	0x0014


	//----- nvinfo : EIATTR_SW_WAR
	.align		4
.L_75:
        /*00c4*/ 	.byte	0x04, 0x36
        /*00c6*/ 	.short	(.L_77 - .L_76)
.L_76:
        /*00c8*/ 	.word	0x00000008
.L_77:


//--------------------- .nv.callgraph             --------------------------
	.section	.nv.callgraph,"",@"SHT_CUDA_CALLGRAPH"
	.align	4
	.sectionentsize	8
	.align		4
        /*0000*/ 	.word	0x00000000
	.align		4
        /*0004*/ 	.word	0xffffffff
	.align		4
        /*0008*/ 	.word	0x00000000
	.align		4
        /*000c*/ 	.word	0xfffffffe
	.align		4
        /*0010*/ 	.word	0x00000000
	.align		4
        /*0014*/ 	.word	0xfffffffd
	.align		4
        /*0018*/ 	.word	0x00000000
	.align		4
        /*001c*/ 	.word	0xfffffffc


//--------------------- .text._Z14softmax_kernelPKfPfiPiS1_ --------------------------
	.section	.text._Z14softmax_kernelPKfPfiPiS1_,"ax",@progbits
	.align	128
        .global         _Z14softmax_kernelPKfPfiPiS1_
        .type           _Z14softmax_kernelPKfPfiPiS1_,@function
        .size           _Z14softmax_kernelPKfPfiPiS1_,(.L_x_16 - _Z14softmax_kernelPKfPfiPiS1_)
        .other          _Z14softmax_kernelPKfPfiPiS1_,@"STO_CUDA_ENTRY STV_DEFAULT"
_Z14softmax_kernelPKfPfiPiS1_:
.text._Z14softmax_kernelPKfPfiPiS1_:
[----:B------:R-:W-:Y:S01]  /*0000*/  LDC R1, c[0x0][0x37c] ;  /* 0x0000df00ff017b82 */ /* 0x000fe20000000800 */
[----:B------:R-:W0:Y:S07]  /*0010*/  S2R R3, SR_TID.X ;  /* 0x0000000000037919 */ /* 0x000e2e0000002100 */
[----:B------:R-:W0:Y:S01]  /*0020*/  S2UR UR4, SR_CTAID.X ;  /* 0x00000000000479c3 */ /* 0x000e220000002500 */
[----:B------:R-:W1:Y:S07]  /*0030*/  LDCU UR5, c[0x0][0x390] ;  /* 0x00007200ff0577ac */ /* 0x000e6e0008000800 */
[----:B------:R-:W0:Y:S02]  /*0040*/  LDC R2, c[0x0][0x360] ;  /* 0x0000d800ff027b82 */ /* 0x000e240000000800 */
[----:B0-----:R-:W-:-:S05]  /*0050*/  IMAD R2, R2, UR4, R3 ;  /* 0x0000000402027c24 */ /* 0x001fca000f8e0203 */
[----:B-1----:R-:W-:-:S13]  /*0060*/  ISETP.GE.AND P0, PT, R2, UR5, PT ;  /* 0x0000000502007c0c */ /* 0x002fda000bf06270 */
[----:B------:R-:W-:Y:S05]  /*0070*/  @P0 EXIT ;  /* 0x000000000000094d */ /* 0x000fea0003800000 */
[----:B------:R-:W0:Y:S01]  /*0080*/  LDC.64 R4, c[0x0][0x380] ;  /* 0x0000e000ff047b82 */ /* 0x000e220000000a00 */
[----:B------:R-:W1:Y:S07]  /*0090*/  LDCU.64 UR4, c[0x0][0x358] ;  /* 0x00006b00ff0477ac */ /* 0x000e6e0008000a00 */
[----:B------:R-:W2:Y:S08]  /*00a0*/  LDC.64 R6, c[0x0][0x398] ;  /* 0x0000e600ff067b82 */ /* 0x000eb00000000a00 */
[----:B------:R-:W3:Y:S01]  /*00b0*/  LDC.64 R8, c[0x0][0x3a0] ;  /* 0x0000e800ff087b82 */ /* 0x000ee20000000a00 */
[----:B0-----:R-:W-:-:S06]  /*00c0*/  IMAD.WIDE R4, R2, 0x4, R4 ;  /* 0x0000000402047825 */ /* 0x001fcc00078e0204 */
[----:B-1----:R-:W4:Y:S04]  /*00d0*/  LDG.E R4, desc[UR4][R4.64] ;  /* 0x0000000404047981 */ /* 0x002f28000c1e1900 */
[----:B--2---:R-:W4:Y:S04]  /*00e0*/  LDG.E R7, desc[UR4][R6.64] ;  /* 0x0000000406077981 */ /* 0x004f28000c1e1900 */
[----:B---3--:R-:W2:Y:S01]  /*00f0*/  LDG.E R3, desc[UR4][R8.64] ;  /* 0x0000000408037981 */ /* 0x008ea2000c1e1900 */
[----:B------:R-:W-:Y:S02]  /*0100*/  IMAD.MOV.U32 R11, RZ, RZ, 0x3bbb989d ;  /* 0x3bbb989dff0b7424 */ /* 0x000fe400078e00ff */
[----:B------:R-:W-:Y:S01]  /*0110*/  IMAD.MOV.U32 R13, RZ, RZ, 0x437c0000 ;  /* 0x437c0000ff0d7424 */ /* 0x000fe200078e00ff */
[----:B------:R-:W-:Y:S01]  /*0120*/  BSSY.RECONVERGENT B0, `(.L_x_0) ;  /* 0x0000015000007945 */ /* 0x000fe20003800200 */
[----:B----4-:R-:W-:-:S04]  /*0130*/  FADD R0, R4, -R7 ;  /* 0x8000000704007221 */ /* 0x010fc80000000000 */
[----:B------:R-:W-:-:S04]  /*0140*/  FFMA.SAT R10, R0, R11, 0.5 ;  /* 0x3f000000000a7423 */ /* 0x000fc8000000200b */
[----:B------:R-:W-:-:S04]  /*0150*/  FFMA.RM R10, R10, R13, 12582913 ;  /* 0x4b4000010a0a7423 */ /* 0x000fc8000000400d */
[----:B------:R-:W-:-:S04]  /*0160*/  FADD R11, R10, -12583039 ;  /* 0xcb40007f0a0b7421 */ /* 0x000fc80000000000 */
[----:B------:R-:W-:-:S04]  /*0170*/  FFMA R11, R0, 1.4426950216293334961, -R11 ;  /* 0x3fb8aa3b000b7823 */ /* 0x000fc8000000080b */
[----:B------:R-:W-:Y:S01]  /*0180*/  FFMA R11, R0, 1.925963033500011079e-08, R11 ;  /* 0x32a57060000b7823 */ /* 0x000fe2000000000b */
[----:B--2---:R-:W0:Y:S08]  /*0190*/  MUFU.RCP R12, R3 ;  /* 0x00000003000c7308 */ /* 0x004e300000001000 */
[----:B------:R-:W1:Y:S01]  /*01a0*/  MUFU.EX2 R11, R11 ;  /* 0x0000000b000b7308 */ /* 0x000e620000000800 */
[----:B------:R-:W-:-:S02]  /*01b0*/  IMAD.SHL.U32 R0, R10, 0x800000, RZ ;  /* 0x008000000a007824 */ /* 0x000fc400078e00ff */
[----:B0-----:R-:W-:Y:S02]  /*01c0*/  FFMA R5, -R3, R12, 1 ;  /* 0x3f80000003057423 */ /* 0x001fe4000000010c */
[----:B-1----:R-:W-:-:S04]  /*01d0*/  FMUL R0, R0, R11 ;  /* 0x0000000b00007220 */ /* 0x002fc80000400000 */
[----:B------:R-:W0:Y:S01]  /*01e0*/  FCHK P0, R0, R3 ;  /* 0x0000000300007302 */ /* 0x000e220000000000 */
[----:B------:R-:W-:-:S04]  /*01f0*/  FFMA R5, R12, R5, R12 ;  /* 0x000000050c057223 */ /* 0x000fc8000000000c */
[----:B------:R-:W-:-:S04]  /*0200*/  FFMA R4, R0, R5, RZ ;  /* 0x0000000500047223 */ /* 0x000fc800000000ff */
[----:B------:R-:W-:-:S04]  /*0210*/  FFMA R6, -R3, R4, R0 ;  /* 0x0000000403067223 */ /* 0x000fc80000000100 */
[----:B------:R-:W-:Y:S01]  /*0220*/  FFMA R7, R5, R6, R4 ;  /* 0x0000000605077223 */ /* 0x000fe20000000004 */
[----:B0-----:R-:W-:Y:S06]  /*0230*/  @!P0 BRA `(.L_x_1) ;  /* 0x00000000000c8947 */ /* 0x001fec0003800000 */
[----:B------:R-:W-:-:S07]  /*0240*/  MOV R4, 0x260 ;  /* 0x0000026000047802 */ /* 0x000fce0000000f00 */
[----:B------:R-:W-:Y:S05]  /*0250*/  CALL.REL.NOINC `($__internal_0_$__cuda_sm3x_div_rn_noftz_f32_slowpath) ;  /* 0x0000000000187944 */ /* 0x000fea0003c00000 */
[----:B------:R-:W-:-:S07]  /*0260*/  IMAD.MOV.U32 R7, RZ, RZ, R0 ;  /* 0x000000ffff077224 */ /* 0x000fce00078e0000 */
.L_x_1:
[----:B------:R-:W-:Y:S05]  /*0270*/  BSYNC.RECONVERGENT B0 ;  /* 0x0000000000007941 */ /* 0x000fea0003800200 */
.L_x_0:
[----:B------:R-:W0:Y:S02]  /*0280*/  LDC.64 R4, c[0x0][0x388] ;  /* 0x0000e200ff047b82 */ /* 0x000e240000000a00 */
[----:B0-----:R-:W-:-:S05]  /*0290*/  IMAD.WIDE R2, R2, 0x4, R4 ;  /* 0x0000000402027825 */ /* 0x001fca00078e0204 */
[----:B------:R-:W-:Y:S01]  /*02a0*/  STG.E desc[UR4][R2.64], R7 ;  /* 0x0000000702007986 */ /* 0x000fe2000c101904 */
[----:B------:R-:W-:Y:S05]  /*02b0*/  EXIT ;  /* 0x000000000000794d */ /* 0x000fea0003800000 */
        .weak           $__internal_0_$__cuda_sm3x_div_rn_noftz_f32_slowpath
        .type           $__internal_0_$__cuda_sm3x_div_rn_noftz_f32_slowpath,@function
        .size           $__internal_0_$__cuda_sm3x_div_rn_noftz_f32_slowpath,(.L_x_16 - $__internal_0_$__cuda_sm3x_div_rn_noftz_f32_slowpath)
$__internal_0_$__cuda_sm3x_div_rn_noftz_f32_slowpath:
[--C-:B------:R-:W-:Y:S01]  /*02c0*/  SHF.R.U32.HI R6, RZ, 0x17, R3.reuse ;  /* 0x00000017ff067819 */ /* 0x100fe20000011603 */
[----:B------:R-:W-:Y:S01]  /*02d0*/  BSSY.RECONVERGENT B1, `(.L_x_2) ;  /* 0x0000064000017945 */ /* 0x000fe20003800200 */
[--C-:B------:R-:W-:Y:S01]  /*02e0*/  SHF.R.U32.HI R5, RZ, 0x17, R0.reuse ;  /* 0x00000017ff057819 */ /* 0x100fe20000011600 */
[----:B------:R-:W-:Y:S01]  /*02f0*/  IMAD.MOV.U32 R7, RZ, RZ, R0 ;  /* 0x000000ffff077224 */ /* 0x000fe200078e0000 */
[----:B------:R-:W-:Y:S01]  /*0300*/  LOP3.LUT R6, R6, 0xff, RZ, 0xc0, !PT ;  /* 0x000000ff06067812 */ /* 0x000fe200078ec0ff */
[----:B------:R-:W-:Y:S01]  /*0310*/  IMAD.MOV.U32 R8, RZ, RZ, R3 ;  /* 0x000000ffff087224 */ /* 0x000fe200078e0003 */
[----:B------:R-:W-:-:S03]  /*0320*/  LOP3.LUT R5, R5, 0xff, RZ, 0xc0, !PT ;  /* 0x000000ff05057812 */ /* 0x000fc600078ec0ff */
[----:B------:R-:W-:Y:S02]  /*0330*/  VIADD R11, R6, 0xffffffff ;  /* 0xffffffff060b7836 */ /* 0x000fe40000000000 */
[----:B------:R-:W-:-:S03]  /*0340*/  VIADD R10, R5, 0xffffffff ;  /* 0xffffffff050a7836 */ /* 0x000fc60000000000 */
[----:B------:R-:W-:-:S04]  /*0350*/  ISETP.GT.U32.AND P0, PT, R11, 0xfd, PT ;  /* 0x000000fd0b00780c */ /* 0x000fc80003f04070 */
[----:B------:R-:W-:-:S13]  /*0360*/  ISETP.GT.U32.OR P0, PT, R10, 0xfd, P0 ;  /* 0x000000fd0a00780c */ /* 0x000fda0000704470 */
[----:B------:R-:W-:Y:S01]  /*0370*/  @!P0 IMAD.MOV.U32 R9, RZ, RZ, RZ ;  /* 0x000000ffff098224 */ /* 0x000fe200078e00ff */
[----:B------:R-:W-:Y:S06]  /*0380*/  @!P0 BRA `(.L_x_3) ;  /* 0x00000000005c8947 */ /* 0x000fec0003800000 */
[----:B------:R-:W-:Y:S02]  /*0390*/  FSETP.GTU.FTZ.AND P0, PT, |R0|, +INF , PT ;  /* 0x7f8000000000780b */ /* 0x000fe40003f1c200 */
[----:B------:R-:W-:-:S04]  /*03a0*/  FSETP.GTU.FTZ.AND P1, PT, |R3|, +INF , PT ;  /* 0x7f8000000300780b */ /* 0x000fc80003f3c200 */
[----:B------:R-:W-:-:S13]  /*03b0*/  PLOP3.LUT P0, PT, P0, P1, PT, 0xf8, 0x8f ;  /* 0x00000000008f781c */ /* 0x000fda0000703f70 */
[----:B------:R-:W-:Y:S05]  /*03c0*/  @P0 BRA `(.L_x_4) ;  /* 0x00000004004c0947 */ /* 0x000fea0003800000 */
[----:B------:R-:W-:-:S13]  /*03d0*/  LOP3.LUT P0, RZ, R8, 0x7fffffff, R7, 0xc8, !PT ;  /* 0x7fffffff08ff7812 */ /* 0x000fda000780c807 */
[----:B------:R-:W-:Y:S05]  /*03e0*/  @!P0 BRA `(.L_x_5) ;  /* 0x00000004003c8947 */ /* 0x000fea0003800000 */
[C---:B------:R-:W-:Y:S02]  /*03f0*/  FSETP.NEU.FTZ.AND P2, PT, |R0|.reuse, +INF , PT ;  /* 0x7f8000000000780b */ /* 0x040fe40003f5d200 */
[----:B------:R-:W-:Y:S02]  /*0400*/  FSETP.NEU.FTZ.AND P1, PT, |R3|, +INF , PT ;  /* 0x7f8000000300780b */ /* 0x000fe40003f3d200 */
[----:B------:R-:W-:-:S11]  /*0410*/  FSETP.NEU.FTZ.AND P0, PT, |R0|, +INF , PT ;  /* 0x7f8000000000780b */ /* 0x000fd60003f1d200 */
[----:B------:R-:W-:Y:S05]  /*0420*/  @!P1 BRA !P2, `(.L_x_5) ;  /* 0x00000004002c9947 */ /* 0x000fea0005000000 */
[----:B------:R-:W-:-:S04]  /*0430*/  LOP3.LUT P2, RZ, R7, 0x7fffffff, RZ, 0xc0, !PT ;  /* 0x7fffffff07ff7812 */ /* 0x000fc8000784c0ff */
[----:B------:R-:W-:-:S13]  /*0440*/  PLOP3.LUT P1, PT, P1, P2, PT, 0x2f, 0xf2 ;  /* 0x0000000000f2781c */ /* 0x000fda0000f24577 */
[----:B------:R-:W-:Y:S05]  /*0450*/  @P1 BRA `(.L_x_6) ;  /* 0x0000000400181947 */ /* 0x000fea0003800000 */
[----:B------:R-:W-:-:S04]  /*0460*/  LOP3.LUT P1, RZ, R8, 0x7fffffff, RZ, 0xc0, !PT ;  /* 0x7fffffff08ff7812 */ /* 0x000fc8000782c0ff */
[----:B------:R-:W-:-:S13]  /*0470*/  PLOP3.LUT P0, PT, P0, P1, PT, 0x2f, 0xf2 ;  /* 0x0000000000f2781c */ /* 0x000fda0000702577 */
[----:B------:R-:W-:Y:S05]  /*0480*/  @P0 BRA `(.L_x_7) ;  /* 0x0000000400000947 */ /* 0x000fea0003800000 */
[----:B------:R-:W-:Y:S02]  /*0490*/  ISETP.GE.AND P0, PT, R10, RZ, PT ;  /* 0x000000ff0a00720c */ /* 0x000fe40003f06270 */
[----:B------:R-:W-:-:S11]  /*04a0*/  ISETP.GE.AND P1, PT, R11, RZ, PT ;  /* 0x000000ff0b00720c */ /* 0x000fd60003f26270 */
[----:B------:R-:W-:Y:S02]  /*04b0*/  @P0 IMAD.MOV.U32 R9, RZ, RZ, RZ ;  /* 0x000000ffff090224 */ /* 0x000fe400078e00ff */
[----:B------:R-:W-:Y:S01]  /*04c0*/  @!P0 FFMA R7, R0, 1.84467440737095516160e+19, RZ ;  /* 0x5f80000000078823 */ /* 0x000fe200000000ff */
[----:B------:R-:W-:Y:S02]  /*04d0*/  @!P0 IMAD.MOV.U32 R9, RZ, RZ, -0x40 ;  /* 0xffffffc0ff098424 */ /* 0x000fe400078e00ff */
[----:B------:R-:W-:-:S03]  /*04e0*/  @!P1 FFMA R8, R3, 1.84467440737095516160e+19, RZ ;  /* 0x5f80000003089823 */ /* 0x000fc600000000ff */
[----:B------:R-:W-:-:S07]  /*04f0*/  @!P1 IADD3 R9, PT, PT, R9, 0x40, RZ ;  /* 0x0000004009099810 */ /* 0x000fce0007ffe0ff */
.L_x_3:
[----:B------:R-:W-:Y:S01]  /*0500*/  LEA R3, R6, 0xc0800000, 0x17 ;  /* 0xc080000006037811 */ /* 0x000fe200078eb8ff */
[----:B------:R-:W-:Y:S01]  /*0510*/  VIADD R5, R5, 0xffffff81 ;  /* 0xffffff8105057836 */ /* 0x000fe20000000000 */
[----:B------:R-:W-:Y:S03]  /*0520*/  BSSY.RECONVERGENT B2, `(.L_x_8) ;  /* 0x0000035000027945 */ /* 0x000fe60003800200 */
[----:B------:R-:W-:Y:S01]  /*0530*/  IMAD.IADD R3, R8, 0x1, -R3 ;  /* 0x0000000108037824 */ /* 0x000fe200078e0a03 */
[C---:B------:R-:W-:Y:S01]  /*0540*/  IADD3 R6, PT, PT, R5.reuse, 0x7f, -R6 ;  /* 0x0000007f05067810 */ /* 0x040fe20007ffe806 */
[----:B------:R-:W-:Y:S02]  /*0550*/  IMAD R0, R5, -0x800000, R7 ;  /* 0xff80000005007824 */ /* 0x000fe400078e0207 */
[----:B------:R-:W0:Y:S01]  /*0560*/  MUFU.RCP R8, R3 ;  /* 0x0000000300087308 */ /* 0x000e220000001000 */
[----:B------:R-:W-:Y:S01]  /*0570*/  FADD.FTZ R11, -R3, -RZ ;  /* 0x800000ff030b7221 */ /* 0x000fe20000010100 */
[----:B------:R-:W-:-:S03]  /*0580*/  IMAD.IADD R6, R6, 0x1, R9 ;  /* 0x0000000106067824 */ /* 0x000fc600078e0209 */
[----:B0-----:R-:W-:-:S04]  /*0590*/  FFMA R13, R8, R11, 1 ;  /* 0x3f800000080d7423 */ /* 0x001fc8000000000b */
[----:B------:R-:W-:-:S04]  /*05a0*/  FFMA R10, R8, R13, R8 ;  /* 0x0000000d080a7223 */ /* 0x000fc80000000008 */
[----:B------:R-:W-:-:S04]  /*05b0*/  FFMA R7, R0, R10, RZ ;  /* 0x0000000a00077223 */ /* 0x000fc800000000ff */
[----:B------:R-:W-:-:S04]  /*05c0*/  FFMA R8, R11, R7, R0 ;  /* 0x000000070b087223 */ /* 0x000fc80000000000 */
[----:B------:R-:W-:-:S04]  /*05d0*/  FFMA R7, R10, R8, R7 ;  /* 0x000000080a077223 */ /* 0x000fc80000000007 */
[----:B------:R-:W-:-:S04]  /*05e0*/  FFMA R8, R11, R7, R0 ;  /* 0x000000070b087223 */ /* 0x000fc80000000000 */
[----:B------:R-:W-:-:S05]  /*05f0*/  FFMA R0, R10, R8, R7 ;  /* 0x000000080a007223 */ /* 0x000fca0000000007 */
[----:B------:R-:W-:-:S04]  /*0600*/  SHF.R.U32.HI R3, RZ, 0x17, R0 ;  /* 0x00000017ff037819 */ /* 0x000fc80000011600 */
[----:B------:R-:W-:-:S05]  /*0610*/  LOP3.LUT R3, R3, 0xff, RZ, 0xc0, !PT ;  /* 0x000000ff03037812 */ /* 0x000fca00078ec0ff */
[----:B------:R-:W-:-:S04]  /*0620*/  IMAD.IADD R9, R3, 0x1, R6 ;  /* 0x0000000103097824 */ /* 0x000fc800078e0206 */
[----:B------:R-:W-:-:S05]  /*0630*/  VIADD R3, R9, 0xffffffff ;  /* 0xffffffff09037836 */ /* 0x000fca0000000000 */
[----:B------:R-:W-:-:S13]  /*0640*/  ISETP.GE.U32.AND P0, PT, R3, 0xfe, PT ;  /* 0x000000fe0300780c */ /* 0x000fda0003f06070 */
[----:B------:R-:W-:Y:S05]  /*0650*/  @!P0 BRA `(.L_x_9) ;  /* 0x0000000000808947 */ /* 0x000fea0003800000 */
[----:B------:R-:W-:-:S13]  /*0660*/  ISETP.GT.AND P0, PT, R9, 0xfe, PT ;  /* 0x000000fe0900780c */ /* 0x000fda0003f04270 */
[----:B------:R-:W-:Y:S05]  /*0670*/  @P0 BRA `(.L_x_10) ;  /* 0x00000000006c0947 */ /* 0x000fea0003800000 */
[----:B------:R-:W-:-:S13]  /*0680*/  ISETP.GE.AND P0, PT, R9, 0x1, PT ;  /* 0x000000010900780c */ /* 0x000fda0003f06270 */
[----:B------:R-:W-:Y:S05]  /*0690*/  @P0 BRA `(.L_x_11) ;  /* 0x0000000000740947 */ /* 0x000fea0003800000 */
[----:B------:R-:W-:Y:S02]  /*06a0*/  ISETP.GE.AND P0, PT, R9, -0x18, PT ;  /* 0xffffffe80900780c */ /* 0x000fe40003f06270 */
[----:B------:R-:W-:-:S11]  /*06b0*/  LOP3.LUT R0, R0, 0x80000000, RZ, 0xc0, !PT ;  /* 0x8000000000007812 */ /* 0x000fd600078ec0ff */
[----:B------:R-:W-:Y:S05]  /*06c0*/  @!P0 BRA `(.L_x_11) ;  /* 0x0000000000688947 */ /* 0x000fea0003800000 */
[CCC-:B------:R-:W-:Y:S01]  /*06d0*/  FFMA.RZ R3, R10.reuse, R8.reuse, R7.reuse ;  /* 0x000000080a037223 */ /* 0x1c0fe2000000c007 */
[CCC-:B------:R-:W-:Y:S01]  /*06e0*/  FFMA.RM R6, R10.reuse, R8.reuse, R7.reuse ;  /* 0x000000080a067223 */ /* 0x1c0fe20000004007 */
[C---:B------:R-:W-:Y:S02]  /*06f0*/  ISETP.NE.AND P2, PT, R9.reuse, RZ, PT ;  /* 0x000000ff0900720c */ /* 0x040fe40003f45270 */
[----:B------:R-:W-:Y:S02]  /*0700*/  ISETP.NE.AND P1, PT, R9, RZ, PT ;  /* 0x000000ff0900720c */ /* 0x000fe40003f25270 */
[----:B------:R-:W-:Y:S01]  /*0710*/  LOP3.LUT R5, R3, 0x7fffff, RZ, 0xc0, !PT ;  /* 0x007fffff03057812 */ /* 0x000fe200078ec0ff */
[----:B------:R-:W-:Y:S01]  /*0720*/  FFMA.RP R3, R10, R8, R7 ;  /* 0x000000080a037223 */ /* 0x000fe20000008007 */
[----:B------:R-:W-:Y:S01]  /*0730*/  IADD3 R8, PT, PT, R9, 0x20, RZ ;  /* 0x0000002009087810 */ /* 0x000fe20007ffe0ff */
[----:B------:R-:W-:Y:S01]  /*0740*/  IMAD.MOV R7, RZ, RZ, -R9 ;  /* 0x000000ffff077224 */ /* 0x000fe200078e0a09 */
[----:B------:R-:W-:-:S02]  /*0750*/  LOP3.LUT R5, R5, 0x800000, RZ, 0xfc, !PT ;  /* 0x0080000005057812 */ /* 0x000fc400078efcff */
[----:B------:R-:W-:Y:S02]  /*0760*/  FSETP.NEU.FTZ.AND P0, PT, R3, R6, PT ;  /* 0x000000060300720b */ /* 0x000fe40003f1d000 */
[----:B------:R-:W-:Y:S02]  /*0770*/  SHF.L.U32 R8, R5, R8, RZ ;  /* 0x0000000805087219 */ /* 0x000fe400000006ff */
[----:B------:R-:W-:Y:S02]  /*0780*/  SEL R6, R7, RZ, P2 ;  /* 0x000000ff07067207 */ /* 0x000fe40001000000 */
[----:B------:R-:W-:Y:S02]  /*0790*/  ISETP.NE.AND P1, PT, R8, RZ, P1 ;  /* 0x000000ff0800720c */ /* 0x000fe40000f25270 */
[----:B------:R-:W-:Y:S02]  /*07a0*/  SHF.R.U32.HI R6, RZ, R6, R5 ;  /* 0x00000006ff067219 */ /* 0x000fe40000011605 */
[----:B------:R-:W-:-:S02]  /*07b0*/  PLOP3.LUT P0, PT, P0, P1, PT, 0xf8, 0x8f ;  /* 0x00000000008f781c */ /* 0x000fc40000703f70 */
[----:B------:R-:W-:Y:S02]  /*07c0*/  SHF.R.U32.HI R8, RZ, 0x1, R6 ;  /* 0x00000001ff087819 */ /* 0x000fe40000011606 */
[----:B------:R-:W-:-:S04]  /*07d0*/  SEL R3, RZ, 0x1, !P0 ;  /* 0x00000001ff037807 */ /* 0x000fc80004000000 */
[----:B------:R-:W-:-:S04]  /*07e0*/  LOP3.LUT R3, R3, 0x1, R8, 0xf8, !PT ;  /* 0x0000000103037812 */ /* 0x000fc800078ef808 */
[----:B------:R-:W-:-:S05]  /*07f0*/  LOP3.LUT R3, R3, R6, RZ, 0xc0, !PT ;  /* 0x0000000603037212 */ /* 0x000fca00078ec0ff */
[----:B------:R-:W-:-:S05]  /*0800*/  IMAD.IADD R3, R8, 0x1, R3 ;  /* 0x0000000108037824 */ /* 0x000fca00078e0203 */
[----:B------:R-:W-:Y:S01]  /*0810*/  LOP3.LUT R0, R3, R0, RZ, 0xfc, !PT ;  /* 0x0000000003007212 */ /* 0x000fe200078efcff */
[----:B------:R-:W-:Y:S06]  /*0820*/  BRA `(.L_x_11) ;  /* 0x0000000000107947 */ /* 0x000fec0003800000 */
.L_x_10:
[----:B------:R-:W-:-:S04]  /*0830*/  LOP3.LUT R0, R0, 0x80000000, RZ, 0xc0, !PT ;  /* 0x8000000000007812 */ /* 0x000fc800078ec0ff */
[----:B------:R-:W-:Y:S01]  /*0840*/  LOP3.LUT R0, R0, 0x7f800000, RZ, 0xfc, !PT ;  /* 0x7f80000000007812 */ /* 0x000fe200078efcff */
[----:B------:R-:W-:Y:S06]  /*0850*/  BRA `(.L_x_11) ;  /* 0x0000000000047947 */ /* 0x000fec0003800000 */
.L_x_9:
[----:B------:R-:W-:-:S07]  /*0860*/  IMAD R0, R6, 0x800000, R0 ;  /* 0x0080000006007824 */ /* 0x000fce00078e0200 */
.L_x_11:
[----:B------:R-:W-:Y:S05]  /*0870*/  BSYNC.RECONVERGENT B2 ;  /* 0x0000000000027941 */ /* 0x000fea0003800200 */
.L_x_8:
[----:B------:R-:W-:Y:S05]  /*0880*/  BRA `(.L_x_12) ;  /* 0x0000000000207947 */ /* 0x000fea0003800000 */
.L_x_7:
[----:B------:R-:W-:-:S04]  /*0890*/  LOP3.LUT R0, R8, 0x80000000, R7, 0x48, !PT ;  /* 0x8000000008007812 */ /* 0x000fc800078e4807 */
[----:B------:R-:W-:Y:S01]  /*08a0*/  LOP3.LUT R0, R0, 0x7f800000, RZ, 0xfc, !PT ;  /* 0x7f80000000007812 */ /* 0x000fe200078efcff */
[----:B------:R-:W-:Y:S06]  /*08b0*/  BRA `(.L_x_12) ;  /* 0x0000000000147947 */ /* 0x000fec0003800000 */
.L_x_6:
[----:B------:R-:W-:Y:S01]  /*08c0*/  LOP3.LUT R0, R8, 0x80000000, R7, 0x48, !PT ;  /* 0x8000000008007812 */ /* 0x000fe200078e4807 */
[----:B------:R-:W-:Y:S06]  /*08d0*/  BRA `(.L_x_12) ;  /* 0x00000000000c7947 */ /* 0x000fec0003800000 */
.L_x_5:
[----:B------:R-:W0:Y:S01]  /*08e0*/  MUFU.RSQ R0, -QNAN ;  /* 0xffc0000000007908 */ /* 0x000e220000001400 */
[----:B------:R-:W-:Y:S05]  /*08f0*/  BRA `(.L_x_12) ;  /* 0x0000000000047947 */ /* 0x000fea0003800000 */
.L_x_4:
[----:B------:R-:W-:-:S07]  /*0900*/  FADD.FTZ R0, R0, R3 ;  /* 0x0000000300007221 */ /* 0x000fce0000010000 */
.L_x_12:
[----:B------:R-:W-:Y:S05]  /*0910*/  BSYNC.RECONVERGENT B1 ;  /* 0x0000000000017941 */ /* 0x000fea0003800200 */
.L_x_2:
[----:B------:R-:W-:-:S04]  /*0920*/  IMAD.MOV.U32 R5, RZ, RZ, 0x0 ;  /* 0x00000000ff057424 */ /* 0x000fc800078e00ff */
[----:B0-----:R-:W-:Y:S05]  /*0930*/  RET.REL.NODEC R4 `(_Z14softmax_kernelPKfPfiPiS1_) ;  /* 0xfffffff404b07950 */ /* 0x001fea0003c3ffff */
.L_x_13:
[----:B------:R-:W-:-:S00]  /*0940*/  BRA `(.L_x_13) ;  /* 0xfffffffc00fc7947 */ /* 0x000fc0000383ffff */
[----:B------:R-:W-:-:S00]  /*0950*/  NOP ;  /* 0x0000000000007918 */ /* 0x000fc00000000000 */
        /* <DEDUP_REMOVED lines=10> */
.L_x_16:


//--------------------- .text._Z11compute_sumPKfPfiPi --------------------------
	.section	.text._Z11compute_sumPKfPfiPi,"ax",@progbits
	.align	128
        .global         _Z11compute_sumPKfPfiPi
        .type           _Z11compute_sumPKfPfiPi,@function
        .size           _Z11compute_sumPKfPfiPi,(.L_x_18 - _Z11compute_sumPKfPfiPi)
        .other          _Z11compute_sumPKfPfiPi,@"STO_CUDA_ENTRY STV_DEFAULT"
_Z11compute_sumPKfPfiPi:
.text._Z11compute_sumPKfPfiPi:
[----:B------:R-:W-:Y:S01]  /*0000*/  LDC R1, c[0x0][0x37c] ;  /* 0x0000df00ff017b82 */ /* 0x000fe20000000800 */
[----:B------:R-:W0:Y:S07]  /*0010*/  S2R R0, SR_TID.X ;  /* 0x0000000000007919 */ /* 0x000e2e0000002100 */
[----:B------:R-:W0:Y:S01]  /*0020*/  S2UR UR4, SR_CTAID.X ;  /* 0x00000000000479c3 */ /* 0x000e220000002500 */
[----:B------:R-:W1:Y:S01]  /*0030*/  LDCU UR5, c[0x0][0x390] ;  /* 0x00007200ff0577ac */ /* 0x000e620008000800 */
[----:B------:R-:W2:Y:S06]  /*0040*/  LDCU.64 UR6, c[0x0][0x358] ;  /* 0x00006b00ff0677ac */ /* 0x000eac0008000a00 */
[----:B------:R-:W0:Y:S02]  /*0050*/  LDC R7, c[0x0][0x360] ;  /* 0x0000d800ff077b82 */ /* 0x000e240000000800 */
[----:B0-----:R-:W-:-:S05]  /*0060*/  IMAD R7, R7, UR4, R0 ;  /* 0x0000000407077c24 */ /* 0x001fca000f8e0200 */
[----:B-1----:R-:W-:-:S13]  /*0070*/  ISETP.GE.AND P0, PT, R7, UR5, PT ;  /* 0x0000000507007c0c */ /* 0x002fda000bf06270 */
[----:B------:R-:W0:Y:S08]  /*0080*/  @!P0 LDC.64 R2, c[0x0][0x380] ;  /* 0x0000e000ff028b82 */ /* 0x000e300000000a00 */
[----:B------:R-:W1:Y:S01]  /*0090*/  @!P0 LDC.64 R4, c[0x0][0x398] ;  /* 0x0000e600ff048b82 */ /* 0x000e620000000a00 */
[----:B0-----:R-:W-:-:S06]  /*00a0*/  @!P0 IMAD.WIDE R2, R7, 0x4, R2 ;  /* 0x0000000407028825 */ /* 0x001fcc00078e0202 */
[----:B--2---:R-:W2:Y:S04]  /*00b0*/  @!P0 LDG.E R2, desc[UR6][R2.64] ;  /* 0x0000000602028981 */ /* 0x004ea8000c1e1900 */
[----:B-1----:R0:W2:Y:S01]  /*00c0*/  @!P0 LDG.E R5, desc[UR6][R4.64] ;  /* 0x0000000604058981 */ /* 0x0020a2000c1e1900 */
[----:B------:R-:W-:Y:S02]  /*00d0*/  @!P0 MOV R7, 0x3bbb989d ;  /* 0x3bbb989d00078802 */ /* 0x000fe40000000f00 */
[----:B------:R-:W-:Y:S01]  /*00e0*/  @!P0 MOV R8, 0x437c0000 ;  /* 0x437c000000088802 */ /* 0x000fe20000000f00 */
[----:B0-----:R-:W-:Y:S01]  /*00f0*/  HFMA2 R4, -RZ, RZ, 0, 0 ;  /* 0x00000000ff047431 */ /* 0x001fe200000001ff */
[----:B------:R-:W-:Y:S01]  /*0100*/  ISETP.GT.U32.AND P1, PT, R0, 0x7, PT ;  /* 0x000000070000780c */ /* 0x000fe20003f24070 */
[----:B--2---:R-:W-:-:S04]  /*0110*/  @!P0 FADD R6, R2, -R5 ;  /* 0x8000000502068221 */ /* 0x004fc80000000000 */
[----:B------:R-:W-:-:S04]  /*0120*/  @!P0 FFMA.SAT R7, R6, R7, 0.5 ;  /* 0x3f00000006078423 */ /* 0x000fc80000002007 */
[----:B------:R-:W-:-:S04]  /*0130*/  @!P0 FFMA.RM R7, R7, R8, 12582913 ;  /* 0x4b40000107078423 */ /* 0x000fc80000004008 */
[----:B------:R-:W-:-:S04]  /*0140*/  @!P0 FADD R9, R7, -12583039 ;  /* 0xcb40007f07098421 */ /* 0x000fc80000000000 */
[----:B------:R-:W-:-:S04]  /*0150*/  @!P0 FFMA R9, R6, 1.4426950216293334961, -R9 ;  /* 0x3fb8aa3b06098823 */ /* 0x000fc80000000809 */
[----:B------:R-:W-:-:S04]  /*0160*/  @!P0 FFMA R9, R6, 1.925963033500011079e-08, R9 ;  /* 0x32a5706006098823 */ /* 0x000fc80000000009 */
[----:B------:R-:W0:Y:S01]  /*0170*/  @!P0 MUFU.EX2 R6, R9 ;  /* 0x0000000900068308 */ /* 0x000e220000000800 */
[----:B------:R-:W-:-:S05]  /*0180*/  @!P0 SHF.L.U32 R7, R7, 0x17, RZ ;  /* 0x0000001707078819 */ /* 0x000fca00000006ff */
[----:B0-----:R-:W-:-:S05]  /*0190*/  @!P0 FMUL R4, R7, R6 ;  /* 0x0000000607048220 */ /* 0x001fca0000400000 */
[----:B------:R-:W0:Y:S02]  /*01a0*/  SHFL.DOWN PT, R3, R4, 0x10, 0x1f ;  /* 0x0a001f0004037f89 */ /* 0x000e2400000e0000 */
[----:B0-----:R-:W-:-:S05]  /*01b0*/  FADD R3, R3, R4 ;  /* 0x0000000403037221 */ /* 0x001fca0000000000 */
[----:B------:R-:W0:Y:S02]  /*01c0*/  SHFL.DOWN PT, R2, R3, 0x8, 0x1f ;  /* 0x09001f0003027f89 */ /* 0x000e2400000e0000 */
[----:B0-----:R-:W-:-:S05]  /*01d0*/  FADD R2, R3, R2 ;  /* 0x0000000203027221 */ /* 0x001fca0000000000 */
[----:B------:R-:W0:Y:S01]  /*01e0*/  SHFL.DOWN PT, R5, R2, 0x4, 0x1f ;  /* 0x08801f0002057f89 */ /* 0x000e2200000e0000 */
[----:B------:R-:W-:Y:S01]  /*01f0*/  LOP3.LUT P0, RZ, R0, 0x1f, RZ, 0xc0, !PT ;  /* 0x0000001f00ff7812 */ /* 0x000fe2000780c0ff */
[----:B0-----:R-:W-:-:S05]  /*0200*/  FADD R5, R2, R5 ;  /* 0x0000000502057221 */ /* 0x001fca0000000000 */
[----:B------:R-:W0:Y:S07]  /*0210*/  SHFL.DOWN PT, R6, R5, 0x2, 0x1f ;  /* 0x08401f0005067f89 */ /* 0x000e2e00000e0000 */
[----:B------:R-:W1:Y:S01]  /*0220*/  @!P0 S2R R9, SR_CgaCtaId ;  /* 0x0000000000098919 */ /* 0x000e620000008800 */
[----:B0-----:R-:W-:-:S05]  /*0230*/  FADD R6, R5, R6 ;  /* 0x0000000605067221 */ /* 0x001fca0000000000 */
[----:B------:R-:W0:Y:S01]  /*0240*/  SHFL.DOWN PT, R7, R6, 0x1, 0x1f ;  /* 0x08201f0006077f89 */ /* 0x000e2200000e0000 */
[----:B------:R-:W-:Y:S02]  /*0250*/  @!P0 MOV R8, 0x400 ;  /* 0x0000040000088802 */ /* 0x000fe40000000f00 */
[----:B------:R-:W-:Y:S02]  /*0260*/  @!P0 SHF.R.U32.HI R4, RZ, 0x3, R0 ;  /* 0x00000003ff048819 */ /* 0x000fe40000011600 */
[----:B-1----:R-:W-:Y:S02]  /*0270*/  @!P0 LEA R3, R9, R8, 0x18 ;  /* 0x0000000809038211 */ /* 0x002fe400078ec0ff */
[----:B------:R-:W-:-:S04]  /*0280*/  @!P0 LOP3.LUT R4, R4, 0x7c, RZ, 0xc0, !PT ;  /* 0x0000007c04048812 */ /* 0x000fc800078ec0ff */
[----:B------:R-:W-:Y:S01]  /*0290*/  @!P0 IADD3 R3, PT, PT, R4, R3, RZ ;  /* 0x0000000304038210 */ /* 0x000fe20007ffe0ff */
[----:B0-----:R-:W-:-:S05]  /*02a0*/  FADD R2, R6, R7 ;  /* 0x0000000706027221 */ /* 0x001fca0000000000 */
[----:B------:R0:W-:Y:S01]  /*02b0*/  @!P0 STS [R3], R2 ;  /* 0x0000000203008388 */ /* 0x0001e20000000800 */
[----:B------:R-:W-:Y:S06]  /*02c0*/  BAR.SYNC.DEFER_BLOCKING 0x0 ;  /* 0x0000000000007b1d */ /* 0x000fec0000010000 */
[----:B------:R-:W-:Y:S05]  /*02d0*/  @P1 EXIT ;  /* 0x000000000000194d */ /* 0x000fea0003800000 */
[----:B------:R-:W1:Y:S01]  /*02e0*/  S2UR UR5, SR_CgaCtaId ;  /* 0x00000000000579c3 */ /* 0x000e620000008800 */
[----:B------:R-:W-:Y:S01]  /*02f0*/  UMOV UR4, 0x400 ;  /* 0x0000040000047882 */ /* 0x000fe20000000000 */
[----:B------:R-:W-:Y:S01]  /*0300*/  ISETP.NE.AND P0, PT, R0, RZ, PT ;  /* 0x000000ff0000720c */ /* 0x000fe20003f05270 */
[----:B-1----:R-:W-:-:S06]  /*0310*/  ULEA UR4, UR5, UR4, 0x18 ;  /* 0x0000000405047291 */ /* 0x002fcc000f8ec0ff */
[----:B0-----:R-:W-:-:S06]  /*0320*/  LEA R2, R0, UR4, 0x2 ;  /* 0x0000000400027c11 */ /* 0x001fcc000f8e10ff */
[----:B------:R-:W0:Y:S04]  /*0330*/  LDS R2, [R2] ;  /* 0x0000000002027984 */ /* 0x000e280000000800 */
[----:B0-----:R-:W0:Y:S02]  /*0340*/  SHFL.DOWN PT, R3, R2, 0x10, 0x1f ;  /* 0x0a001f0002037f89 */ /* 0x001e2400000e0000 */
[----:B0-----:R-:W-:-:S05]  /*0350*/  FADD R3, R2, R3 ;  /* 0x0000000302037221 */ /* 0x001fca0000000000 */
[----:B------:R-:W0:Y:S02]  /*0360*/  SHFL.DOWN PT, R4, R3, 0x8, 0x1f ;  /* 0x09001f0003047f89 */ /* 0x000e2400000e0000 */
[----:B0-----:R-:W-:-:S05]  /*0370*/  FADD R4, R3, R4 ;  /* 0x0000000403047221 */ /* 0x001fca0000000000 */
[----:B------:R-:W0:Y:S02]  /*0380*/  SHFL.DOWN PT, R5, R4, 0x4, 0x1f ;  /* 0x08801f0004057f89 */ /* 0x000e2400000e0000 */
[----:B0-----:R-:W-:-:S05]  /*0390*/  FADD R5, R4, R5 ;  /* 0x0000000504057221 */ /* 0x001fca0000000000 */
[----:B------:R-:W0:Y:S02]  /*03a0*/  SHFL.DOWN PT, R6, R5, 0x2, 0x1f ;  /* 0x08401f0005067f89 */ /* 0x000e2400000e0000 */
[----:B0-----:R-:W-:-:S05]  /*03b0*/  FADD R6, R5, R6 ;  /* 0x0000000605067221 */ /* 0x001fca0000000000 */
[----:B------:R0:W1:Y:S01]  /*03c0*/  SHFL.DOWN PT, R7, R6, 0x1, 0x1f ;  /* 0x08201f0006077f89 */ /* 0x00006200000e0000 */
[----:B------:R-:W-:Y:S05]  /*03d0*/  @P0 EXIT ;  /* 0x000000000000094d */ /* 0x000fea0003800000 */
[----:B------:R-:W2:Y:S01]  /*03e0*/  LDC.64 R2, c[0x0][0x388] ;  /* 0x0000e200ff027b82 */ /* 0x000ea20000000a00 */
[----:B-1----:R-:W-:-:S05]  /*03f0*/  FADD R7, R6, R7 ;  /* 0x0000000706077221 */ /* 0x002fca0000000000 */
[----:B--2---:R-:W-:Y:S01]  /*0400*/  REDG.E.ADD.F32.FTZ.RN.STRONG.GPU desc[UR6][R2.64], R7 ;  /* 0x00000007020079a6 */ /* 0x004fe2000c12f306 */
[----:B------:R-:W-:Y:S05]  /*0410*/  EXIT ;  /* 0x000000000000794d */ /* 0x000fea0003800000 */
.L_x_14:
        /* <DEDUP_REMOVED lines=14> */
.L_x_18:


//--------------------- .text._Z8find_maxPKfPii   --------------------------
	.section	.text._Z8find_maxPKfPii,"ax",@progbits
	.align	128
        .global         _Z8find_maxPKfPii
        .type           _Z8find_maxPKfPii,@function
        .size           _Z8find_maxPKfPii,(.L_x_19 - _Z8find_maxPKfPii)
        .other          _Z8find_maxPKfPii,@"STO_CUDA_ENTRY STV_DEFAULT"
_Z8find_maxPKfPii:
.text._Z8find_maxPKfPii:
[----:B------:R-:W-:Y:S01]  /*0000*/  LDC R1, c[0x0][0x37c] ;  /* 0x0000df00ff017b82 */ /* 0x000fe20000000800 */
[----:B------:R-:W0:Y:S07]  /*0010*/  S2R R0, SR_TID.X ;  /* 0x0000000000007919 */ /* 0x000e2e0000002100 */
[----:B------:R-:W0:Y:S01]  /*0020*/  S2UR UR4, SR_CTAID.X ;  /* 0x00000000000479c3 */ /* 0x000e220000002500 */
[----:B------:R-:W1:Y:S01]  /*0030*/  LDCU UR5, c[0x0][0x390] ;  /* 0x00007200ff0577ac */ /* 0x000e620008000800 */
[----:B------:R-:W-:Y:S01]  /*0040*/  IMAD.MOV.U32 R4, RZ, RZ, -0x800000 ;  /* 0xff800000ff047424 */ /* 0x000fe200078e00ff */
[----:B------:R-:W2:Y:S05]  /*0050*/  LDCU.64 UR6, c[0x0][0x358] ;  /* 0x00006b00ff0677ac */ /* 0x000eaa0008000a00 */
[----:B------:R-:W0:Y:S02]  /*0060*/  LDC R5, c[0x0][0x360] ;  /* 0x0000d800ff057b82 */ /* 0x000e240000000800 */
[----:B0-----:R-:W-:-:S05]  /*0070*/  IMAD R5, R5, UR4, R0 ;  /* 0x0000000405057c24 */ /* 0x001fca000f8e0200 */
[----:B-1----:R-:W-:-:S13]  /*0080*/  ISETP.GE.AND P0, PT, R5, UR5, PT ;  /* 0x0000000505007c0c */ /* 0x002fda000bf06270 */
[----:B------:R-:W0:Y:S02]  /*0090*/  @!P0 LDC.64 R2, c[0x0][0x380] ;  /* 0x0000e000ff028b82 */ /* 0x000e240000000a00 */
[----:B0-----:R-:W-:-:S05]  /*00a0*/  @!P0 IMAD.WIDE R2, R5, 0x4, R2 ;  /* 0x0000000405028825 */ /* 0x001fca00078e0202 */
[----:B--2---:R0:W2:Y:S01]  /*00b0*/  @!P0 LDG.E R4, desc[UR6][R2.64] ;  /* 0x0000000602048981 */ /* 0x0040a2000c1e1900 */
[C---:B------:R-:W-:Y:S02]  /*00c0*/  LOP3.LUT P0, RZ, R0.reuse, 0x1f, RZ, 0xc0, !PT ;  /* 0x0000001f00ff7812 */ /* 0x040fe4000780c0ff */
[----:B------:R-:W-:-:S11]  /*00d0*/  ISETP.GT.U32.AND P1, PT, R0, 0x7, PT ;  /* 0x000000070000780c */ /* 0x000fd60003f24070 */
[----:B------:R-:W1:Y:S01]  /*00e0*/  @!P0 S2R R9, SR_CgaCtaId ;  /* 0x0000000000098919 */ /* 0x000e620000008800 */
[----:B0-----:R-:W-:-:S04]  /*00f0*/  @!P0 SHF.R.U32.HI R2, RZ, 0x3, R0 ;  /* 0x00000003ff028819 */ /* 0x001fc80000011600 */
[----:B------:R-:W-:Y:S01]  /*0100*/  @!P0 LOP3.LUT R2, R2, 0x7c, RZ, 0xc0, !PT ;  /* 0x0000007c02028812 */ /* 0x000fe200078ec0ff */
[----:B--2---:R-:W0:Y:S02]  /*0110*/  SHFL.DOWN PT, R5, R4, 0x10, 0x1f ;  /* 0x0a001f0004057f89 */ /* 0x004e2400000e0000 */
[----:B0-----:R-:W-:Y:S02]  /*0120*/  FMNMX R5, R5, R4, !PT ;  /* 0x0000000405057209 */ /* 0x001fe40007800000 */
[----:B------:R-:W-:-:S03]  /*0130*/  @!P0 MOV R4, 0x400 ;  /* 0x0000040000048802 */ /* 0x000fc60000000f00 */
[----:B------:R-:W0:Y:S02]  /*0140*/  SHFL.DOWN PT, R6, R5, 0x8, 0x1f ;  /* 0x09001f0005067f89 */ /* 0x000e2400000e0000 */
[----:B0-----:R-:W-:Y:S02]  /*0150*/  FMNMX R6, R5, R6, !PT ;  /* 0x0000000605067209 */ /* 0x001fe40007800000 */
[----:B-1----:R-:W-:-:S03]  /*0160*/  @!P0 LEA R5, R9, R4, 0x18 ;  /* 0x0000000409058211 */ /* 0x002fc600078ec0ff */
[----:B------:R-:W0:Y:S02]  /*0170*/  SHFL.DOWN PT, R7, R6, 0x4, 0x1f ;  /* 0x08801f0006077f89 */ /* 0x000e2400000e0000 */
[----:B------:R-:W-:Y:S01]  /*0180*/  @!P0 IMAD.IADD R2, R2, 0x1, R5 ;  /* 0x0000000102028824 */ /* 0x000fe200078e0205 */
[----:B0-----:R-:W-:-:S05]  /*0190*/  FMNMX R7, R6, R7, !PT ;  /* 0x0000000706077209 */ /* 0x001fca0007800000 */
[----:B------:R-:W0:Y:S02]  /*01a0*/  SHFL.DOWN PT, R8, R7, 0x2, 0x1f ;  /* 0x08401f0007087f89 */ /* 0x000e2400000e0000 */
[----:B0-----:R-:W-:-:S05]  /*01b0*/  FMNMX R8, R7, R8, !PT ;  /* 0x0000000807087209 */ /* 0x001fca0007800000 */
[----:B------:R-:W0:Y:S02]  /*01c0*/  SHFL.DOWN PT, R3, R8, 0x1, 0x1f ;  /* 0x08201f0008037f89 */ /* 0x000e2400000e0000 */
[----:B0-----:R-:W-:-:S05]  /*01d0*/  FMNMX R3, R8, R3, !PT ;  /* 0x0000000308037209 */ /* 0x001fca0007800000 */
        /* <DEDUP_REMOVED lines=10> */
[----:B0-----:R-:W-:-:S05]  /*0280*/  FMNMX R3, R2, R3, !PT ;  /* 0x0000000302037209 */ /* 0x001fca0007800000 */
[----:B------:R-:W0:Y:S02]  /*0290*/  SHFL.DOWN PT, R4, R3, 0x8, 0x1f ;  /* 0x09001f0003047f89 */ /* 0x000e2400000e0000 */
[----:B0-----:R-:W-:-:S05]  /*02a0*/  FMNMX R4, R3, R4, !PT ;  /* 0x0000000403047209 */ /* 0x001fca0007800000 */
[----:B------:R-:W0:Y:S02]  /*02b0*/  SHFL.DOWN PT, R5, R4, 0x4, 0x1f ;  /* 0x08801f0004057f89 */ /* 0x000e2400000e0000 */
[----:B0-----:R-:W-:-:S05]  /*02c0*/  FMNMX R5, R4, R5, !PT ;  /* 0x0000000504057209 */ /* 0x001fca0007800000 */
[----:B------:R-:W0:Y:S02]  /*02d0*/  SHFL.DOWN PT, R6, R5, 0x2, 0x1f ;  /* 0x08401f0005067f89 */ /* 0x000e2400000e0000 */
[----:B0-----:R-:W-:-:S05]  /*02e0*/  FMNMX R6, R5, R6, !PT ;  /* 0x0000000605067209 */ /* 0x001fca0007800000 */
[----:B------:R0:W1:Y:S01]  /*02f0*/  SHFL.DOWN PT, R7, R6, 0x1, 0x1f ;  /* 0x08201f0006077f89 */ /* 0x00006200000e0000 */
[----:B------:R-:W-:Y:S05]  /*0300*/  @P0 EXIT ;  /* 0x000000000000094d */ /* 0x000fea0003800000 */
[----:B------:R-:W2:Y:S01]  /*0310*/  LDC.64 R2, c[0x0][0x388] ;  /* 0x0000e200ff027b82 */ /* 0x000ea20000000a00 */
[----:B-1----:R-:W-:-:S05]  /*0320*/  FMNMX R7, R6, R7, !PT ;  /* 0x0000000706077209 */ /* 0x002fca0007800000 */
[----:B--2---:R-:W-:Y:S01]  /*0330*/  REDG.E.MAX.S32.STRONG.GPU desc[UR6][R2.64], R7 ;  /* 0x000000070200798e */ /* 0x004fe2000d12e306 */
[----:B------:R-:W-:Y:S05]  /*0340*/  EXIT ;  /* 0x000000000000794d */ /* 0x000fea0003800000 */
.L_x_15:
        /* <DEDUP_REMOVED lines=11> */
.L_x_19:


//--------------------- .nv.shared.reserved.0     --------------------------
	.section	.nv.shared.reserved.0,"aw",@nobits
	.weak		__nv_reservedSMEM_offset_0_alias
	.size		__nv_reservedSMEM_offset_0_alias, 0, 64
	.other		__nv_reservedSMEM_offset_0_alias,@"STO_CUDA_RESERVED_SHARED STV_DEFAULT"
__nv_reservedSMEM_offset_0_alias:
	.zero		0
	.zero		64


//--------------------- .nv.shared._Z11compute_sumPKfPfiPi --------------------------
	.section	.nv.shared._Z11compute_sumPKfPfiPi,"aw",@nobits
	.sectionflags	@""
	.align	4
.nv.shared._Z11compute_sumPKfPfiPi:
	.zero		1056


//--------------------- .nv.shared._Z8find_maxPKfPii --------------------------
	.section	.nv.shared._Z8find_maxPKfPii,"aw",@nobits
	.sectionflags	@""
	.align	4
.nv.shared._Z8find_maxPKfPii:
	.zero		1056


//--------------------- .nv.constant0._Z14softmax_kernelPKfPfiPiS1_ --------------------------
	.section	.nv.constant0._Z14softmax_kernelPKfPfiPiS1_,"a",@progbits
	.sectionflags	@""
	.align	4
.nv.constant0._Z14softmax_kernelPKfPfiPiS1_:
	.zero		936


//--------------------- .nv.constant0._Z11compute_sumPKfPfiPi --------------------------
	.section	.nv.constant0._Z11compute_sumPKfPfiPi,"a",@progbits
	.sectionflags	@""
	.align	4
.nv.constant0._Z11compute_sumPKfPfiPi:
	.zero		928


//--------------------- .nv.constant0._Z8find_maxPKfPii --------------------------
	.section	.nv.constant0._Z8find_maxPKfPii,"a",@progbits
	.sectionflags	@""
	.align	4
.nv.constant0._Z8find_maxPKfPii:
	.zero		916


//--------------------- SYMBOLS --------------------------

	.type		.nv.reservedSmem.offset0,@object
	.size		.nv.reservedSmem.offset0,0x4
	.type		.nv.reservedSmem.cap,@object
	.size		.nv.reservedSmem.cap,0x4
